//
// Generated by NVIDIA NVVM Compiler
//
// Compiler Build ID: CL-36424714
// Cuda compilation tools, release 13.0, V13.0.88
// Based on NVVM 20.0.0
//

.version 9.0
.target sm_100
.address_size 64

	// .globl	_Z17box_muller_kernelPfS_i
.global .align 4 .b8 __cudart_i2opi_f[24] = {65, 144, 67, 60, 153, 149, 98, 219, 192, 221, 52, 245, 209, 87, 39, 252, 41, 21, 68, 78, 110, 131, 249, 162};

.visible .entry _Z17box_muller_kernelPfS_i(
	.param .u64 .ptr .align 1 _Z17box_muller_kernelPfS_i_param_0,
	.param .u64 .ptr .align 1 _Z17box_muller_kernelPfS_i_param_1,
	.param .u32 _Z17box_muller_kernelPfS_i_param_2
)
{
	.local .align 4 .b8 	__local_depot0[28];
	.reg .b64 	%SP;
	.reg .b64 	%SPL;
	.reg .pred 	%p<22>;
	.reg .b32 	%r<94>;
	.reg .b32 	%f<75>;
	.reg .b64 	%rd<46>;
	.reg .b64 	%fd<5>;

	mov.u64 	%SPL, __local_depot0;
	ld.param.u64 	%rd15, [_Z17box_muller_kernelPfS_i_param_0];
	ld.param.u64 	%rd16, [_Z17box_muller_kernelPfS_i_param_1];
	ld.param.u32 	%r32, [_Z17box_muller_kernelPfS_i_param_2];
	add.u64 	%rd1, %SPL, 0;
	add.u64 	%rd2, %SPL, 0;
	setp.lt.s32 	%p1, %r32, 1;
	@%p1 bra 	$L__BB0_19;
	mov.u32 	%r34, %tid.x;
	mov.u32 	%r35, %ntid.x;
	mov.u32 	%r36, %ctaid.x;
	mad.lo.s32 	%r1, %r36, %r35, %r34;
	cvta.to.global.u64 	%rd3, %rd15;
	cvta.to.global.u64 	%rd4, %rd16;
	mov.b32 	%r85, 0;
	mov.u64 	%rd31, __cudart_i2opi_f;
$L__BB0_2:
	shl.b32 	%r37, %r85, 12;
	add.s32 	%r3, %r37, %r1;
	mul.wide.s32 	%rd19, %r3, 4;
	add.s64 	%rd20, %rd3, %rd19;
	ld.global.f32 	%f12, [%rd20];
	ld.global.f32 	%f13, [%rd20+16384];
	setp.lt.f32 	%p2, %f12, 0f00800000;
	mul.f32 	%f14, %f12, 0f4B000000;
	selp.f32 	%f15, %f14, %f12, %p2;
	selp.f32 	%f16, 0fC1B80000, 0f00000000, %p2;
	mov.b32 	%r38, %f15;
	add.s32 	%r39, %r38, -1059760811;
	and.b32  	%r40, %r39, -8388608;
	sub.s32 	%r41, %r38, %r40;
	mov.b32 	%f17, %r41;
	cvt.rn.f32.s32 	%f18, %r40;
	fma.rn.f32 	%f19, %f18, 0f34000000, %f16;
	add.f32 	%f20, %f17, 0fBF800000;
	fma.rn.f32 	%f21, %f20, 0fBE055027, 0f3E1039F6;
	fma.rn.f32 	%f22, %f21, %f20, 0fBDF8CDCC;
	fma.rn.f32 	%f23, %f22, %f20, 0f3E0F2955;
	fma.rn.f32 	%f24, %f23, %f20, 0fBE2AD8B9;
	fma.rn.f32 	%f25, %f24, %f20, 0f3E4CED0B;
	fma.rn.f32 	%f26, %f25, %f20, 0fBE7FFF22;
	fma.rn.f32 	%f27, %f26, %f20, 0f3EAAAA78;
	fma.rn.f32 	%f28, %f27, %f20, 0fBF000000;
	mul.f32 	%f29, %f20, %f28;
	fma.rn.f32 	%f30, %f29, %f20, %f20;
	fma.rn.f32 	%f31, %f19, 0f3F317218, %f30;
	setp.gt.u32 	%p3, %r38, 2139095039;
	fma.rn.f32 	%f32, %f15, 0f7F800000, 0f7F800000;
	selp.f32 	%f33, %f32, %f31, %p3;
	setp.eq.f32 	%p4, %f15, 0f00000000;
	mul.f32 	%f34, %f33, 0fC0000000;
	selp.f32 	%f1, 0f7F800000, %f34, %p4;
	mul.f32 	%f2, %f13, 0f40C90FDB;
	mul.f32 	%f35, %f2, 0f3F22F983;
	cvt.rni.s32.f32 	%r93, %f35;
	cvt.rn.f32.s32 	%f36, %r93;
	fma.rn.f32 	%f37, %f36, 0fBFC90FDA, %f2;
	fma.rn.f32 	%f38, %f36, 0fB3A22168, %f37;
	fma.rn.f32 	%f74, %f36, 0fA7C234C5, %f38;
	abs.f32 	%f4, %f2;
	setp.ltu.f32 	%p5, %f4, 0f47CE4780;
	mov.u32 	%r89, %r93;
	mov.f32 	%f73, %f74;
	@%p5 bra 	$L__BB0_10;
	setp.neu.f32 	%p6, %f4, 0f7F800000;
	@%p6 bra 	$L__BB0_5;
	mov.f32 	%f41, 0f00000000;
	mul.rn.f32 	%f73, %f2, %f41;
	mov.b32 	%r89, 0;
	bra.uni 	$L__BB0_10;
$L__BB0_5:
	mov.b32 	%r5, %f2;
	shl.b32 	%r43, %r5, 8;
	or.b32  	%r6, %r43, -2147483648;
	mov.b64 	%rd44, 0;
	mov.b32 	%r86, 0;
	mov.u64 	%rd42, %rd31;
	mov.u64 	%rd43, %rd2;
$L__BB0_6:
	.pragma "nounroll";
	ld.global.nc.u32 	%r44, [%rd42];
	mad.wide.u32 	%rd23, %r44, %r6, %rd44;
	shr.u64 	%rd44, %rd23, 32;
	st.local.u32 	[%rd43], %rd23;
	add.s32 	%r86, %r86, 1;
	add.s64 	%rd43, %rd43, 4;
	add.s64 	%rd42, %rd42, 4;
	setp.ne.s32 	%p7, %r86, 6;
	@%p7 bra 	$L__BB0_6;
	shr.u32 	%r45, %r5, 23;
	st.local.u32 	[%rd2+24], %rd44;
	and.b32  	%r9, %r45, 31;
	and.b32  	%r46, %r45, 224;
	add.s32 	%r47, %r46, -128;
	shr.u32 	%r48, %r47, 5;
	mul.wide.u32 	%rd24, %r48, 4;
	sub.s64 	%rd11, %rd2, %rd24;
	ld.local.u32 	%r87, [%rd11+24];
	ld.local.u32 	%r88, [%rd11+20];
	setp.eq.s32 	%p8, %r9, 0;
	@%p8 bra 	$L__BB0_9;
	shf.l.wrap.b32 	%r87, %r88, %r87, %r9;
	ld.local.u32 	%r49, [%rd11+16];
	shf.l.wrap.b32 	%r88, %r49, %r88, %r9;
$L__BB0_9:
	shr.u32 	%r50, %r87, 30;
	shf.l.wrap.b32 	%r51, %r88, %r87, 2;
	shl.b32 	%r52, %r88, 2;
	shr.u32 	%r53, %r51, 31;
	add.s32 	%r54, %r53, %r50;
	neg.s32 	%r55, %r54;
	setp.lt.s32 	%p9, %r5, 0;
	selp.b32 	%r89, %r55, %r54, %p9;
	xor.b32  	%r56, %r51, %r5;
	shr.s32 	%r57, %r51, 31;
	xor.b32  	%r58, %r57, %r51;
	xor.b32  	%r59, %r57, %r52;
	cvt.u64.u32 	%rd25, %r58;
	shl.b64 	%rd26, %rd25, 32;
	cvt.u64.u32 	%rd27, %r59;
	or.b64  	%rd28, %rd26, %rd27;
	cvt.rn.f64.s64 	%fd1, %rd28;
	mul.f64 	%fd2, %fd1, 0d3BF921FB54442D19;
	cvt.rn.f32.f64 	%f39, %fd2;
	neg.f32 	%f40, %f39;
	setp.lt.s32 	%p10, %r56, 0;
	selp.f32 	%f73, %f40, %f39, %p10;
$L__BB0_10:
	setp.ltu.f32 	%p11, %f4, 0f47CE4780;
	add.s32 	%r61, %r89, 1;
	mul.rn.f32 	%f42, %f73, %f73;
	and.b32  	%r62, %r89, 1;
	setp.eq.b32 	%p12, %r62, 1;
	selp.f32 	%f43, %f73, 0f3F800000, %p12;
	fma.rn.f32 	%f44, %f42, %f43, 0f00000000;
	fma.rn.f32 	%f45, %f42, 0f37CBAC00, 0fBAB607ED;
	selp.f32 	%f46, 0fB94D4153, %f45, %p12;
	selp.f32 	%f47, 0f3C0885E4, 0f3D2AAABB, %p12;
	fma.rn.f32 	%f48, %f46, %f42, %f47;
	selp.f32 	%f49, 0fBE2AAAA8, 0fBEFFFFFF, %p12;
	fma.rn.f32 	%f50, %f48, %f42, %f49;
	fma.rn.f32 	%f51, %f50, %f44, %f43;
	and.b32  	%r63, %r61, 2;
	setp.eq.s32 	%p13, %r63, 0;
	mov.f32 	%f52, 0f00000000;
	sub.f32 	%f53, %f52, %f51;
	selp.f32 	%f8, %f51, %f53, %p13;
	@%p11 bra 	$L__BB0_18;
	setp.neu.f32 	%p14, %f4, 0f7F800000;
	@%p14 bra 	$L__BB0_13;
	mov.f32 	%f56, 0f00000000;
	mul.rn.f32 	%f74, %f2, %f56;
	mov.b32 	%r93, 0;
	bra.uni 	$L__BB0_18;
$L__BB0_13:
	mov.b32 	%r18, %f2;
	shl.b32 	%r65, %r18, 8;
	or.b32  	%r19, %r65, -2147483648;
	mov.b64 	%rd45, 0;
	mov.b32 	%r90, 0;
$L__BB0_14:
	.pragma "nounroll";
	mul.wide.u32 	%rd30, %r90, 4;
	add.s64 	%rd32, %rd31, %rd30;
	ld.global.nc.u32 	%r66, [%rd32];
	mad.wide.u32 	%rd33, %r66, %r19, %rd45;
	shr.u64 	%rd45, %rd33, 32;
	add.s64 	%rd34, %rd1, %rd30;
	st.local.u32 	[%rd34], %rd33;
	add.s32 	%r90, %r90, 1;
	setp.ne.s32 	%p15, %r90, 6;
	@%p15 bra 	$L__BB0_14;
	shr.u32 	%r67, %r18, 23;
	st.local.u32 	[%rd1+24], %rd45;
	and.b32  	%r22, %r67, 31;
	and.b32  	%r68, %r67, 224;
	add.s32 	%r69, %r68, -128;
	shr.u32 	%r70, %r69, 5;
	mul.wide.u32 	%rd35, %r70, 4;
	sub.s64 	%rd14, %rd1, %rd35;
	ld.local.u32 	%r91, [%rd14+24];
	ld.local.u32 	%r92, [%rd14+20];
	setp.eq.s32 	%p16, %r22, 0;
	@%p16 bra 	$L__BB0_17;
	shf.l.wrap.b32 	%r91, %r92, %r91, %r22;
	ld.local.u32 	%r71, [%rd14+16];
	shf.l.wrap.b32 	%r92, %r71, %r92, %r22;
$L__BB0_17:
	shr.u32 	%r72, %r91, 30;
	shf.l.wrap.b32 	%r73, %r92, %r91, 2;
	shl.b32 	%r74, %r92, 2;
	shr.u32 	%r75, %r73, 31;
	add.s32 	%r76, %r75, %r72;
	neg.s32 	%r77, %r76;
	setp.lt.s32 	%p17, %r18, 0;
	selp.b32 	%r93, %r77, %r76, %p17;
	xor.b32  	%r78, %r73, %r18;
	shr.s32 	%r79, %r73, 31;
	xor.b32  	%r80, %r79, %r73;
	xor.b32  	%r81, %r79, %r74;
	cvt.u64.u32 	%rd36, %r80;
	shl.b64 	%rd37, %rd36, 32;
	cvt.u64.u32 	%rd38, %r81;
	or.b64  	%rd39, %rd37, %rd38;
	cvt.rn.f64.s64 	%fd3, %rd39;
	mul.f64 	%fd4, %fd3, 0d3BF921FB54442D19;
	cvt.rn.f32.f64 	%f54, %fd4;
	neg.f32 	%f55, %f54;
	setp.lt.s32 	%p18, %r78, 0;
	selp.f32 	%f74, %f55, %f54, %p18;
$L__BB0_18:
	sqrt.rn.f32 	%f57, %f1;
	mul.rn.f32 	%f58, %f74, %f74;
	and.b32  	%r83, %r93, 1;
	setp.eq.b32 	%p19, %r83, 1;
	selp.f32 	%f59, 0f3F800000, %f74, %p19;
	fma.rn.f32 	%f60, %f58, %f59, 0f00000000;
	fma.rn.f32 	%f61, %f58, 0f37CBAC00, 0fBAB607ED;
	selp.f32 	%f62, %f61, 0fB94D4153, %p19;
	selp.f32 	%f63, 0f3D2AAABB, 0f3C0885E4, %p19;
	fma.rn.f32 	%f64, %f62, %f58, %f63;
	selp.f32 	%f65, 0fBEFFFFFF, 0fBE2AAAA8, %p19;
	fma.rn.f32 	%f66, %f64, %f58, %f65;
	fma.rn.f32 	%f67, %f66, %f60, %f59;
	and.b32  	%r84, %r93, 2;
	setp.eq.s32 	%p20, %r84, 0;
	mov.f32 	%f68, 0f00000000;
	sub.f32 	%f69, %f68, %f67;
	selp.f32 	%f70, %f67, %f69, %p20;
	mul.f32 	%f71, %f57, %f70;
	add.s64 	%rd41, %rd4, %rd19;
	mul.f32 	%f72, %f57, %f8;
	st.global.f32 	[%rd41], %f72;
	st.global.f32 	[%rd41+16384], %f71;
	add.s32 	%r85, %r85, 2;
	setp.lt.s32 	%p21, %r85, %r32;
	@%p21 bra 	$L__BB0_2;
$L__BB0_19:
	ret;

}


// ===== COMPILED SASS (sm_100) =====

	.target	sm_100

	.elftype	@"ET_EXEC"


//--------------------- .note.nv.tkinfo           --------------------------
	.section	.note.nv.tkinfo,"",@"SHT_NOTE"
	.sectionflags	@"SHF_NOTE_NV_TKINFO"
	.tkinfo
        /*0018*/ 	.word	0x00000002
        /*0030*/ 	.string	""
        /*0030*/ 	.string	"ptxas"
        /*0030*/ 	.string	"Cuda compilation tools, release 13.0, V13.0.88"
        /*0030*/ 	.string	"Build cuda_13.0.r13.0/compiler.36424714_0"
        /*0030*/ 	.string	"-arch sm_100 -m 64 "



//--------------------- .note.nv.cuinfo           --------------------------
	.section	.note.nv.cuinfo,"",@"SHT_NOTE"
	.sectionflags	@"SHF_NOTE_NV_CUINFO"
        /*0018*/ 	.short	0x0002
        /*001a*/ 	.short	0x0064
        /*001c*/ 	.short	0x0082
	.zero		2


//--------------------- .nv.info                  --------------------------
	.section	.nv.info,"",@"SHT_CUDA_INFO"
	.align	4


	//----- nvinfo : EIATTR_REGCOUNT
	.align		4
        /*0000*/ 	.byte	0x04, 0x2f
        /*0002*/ 	.short	(.L_2 - .L_1)
	.align		4
.L_1:
        /*0004*/ 	.word	index@(_Z17box_muller_kernelPfS_i)
        /*0008*/ 	.word	0x0000001a


	//----- nvinfo : EIATTR_FRAME_SIZE
	.align		4
.L_2:
        /*000c*/ 	.byte	0x04, 0x11
        /*000e*/ 	.short	(.L_4 - .L_3)
	.align		4
.L_3:
        /*0010*/ 	.word	index@($__internal_0_$__cuda_sm20_sqrt_rn_f32_slowpath)
        /*0014*/ 	.word	0x00000000


	//----- nvinfo : EIATTR_FRAME_SIZE
	.align		4
.L_4:
        /*0018*/ 	.byte	0x04, 0x11
        /*001a*/ 	.short	(.L_6 - .L_5)
	.align		4
.L_5:
        /*001c*/ 	.word	index@(_Z17box_muller_kernelPfS_i)
        /*0020*/ 	.word	0x00000000


	//----- nvinfo : EIATTR_MIN_STACK_SIZE
	.align		4
.L_6:
        /*0024*/ 	.byte	0x04, 0x12
        /*0026*/ 	.short	(.L_8 - .L_7)
	.align		4
.L_7:
        /*0028*/ 	.word	index@(_Z17box_muller_kernelPfS_i)
        /*002c*/ 	.word	0x00000000
.L_8:


//--------------------- .nv.compat                --------------------------
	.section	.nv.compat,"",@"SHT_CUDA_COMPAT_INFO"
	.align	4
        /*0000*/ 	.byte	0x02, 0x09, 0x00, 0x00, 0x02, 0x02, 0x01, 0x00, 0x02, 0x05, 0x05, 0x00, 0x03, 0x07, 0x01, 0x01
        /*0010*/ 	.byte	0x02, 0x03, 0x00, 0x00, 0x02, 0x06, 0x01, 0x00, 0x04, 0x0b, 0x08, 0x00, 0x01, 0x00, 0x00, 0x00
        /*0020*/ 	.byte	0x00, 0x00, 0x00, 0x00


//--------------------- .nv.info._Z17box_muller_kernelPfS_i --------------------------
	.section	.nv.info._Z17box_muller_kernelPfS_i,"",@"SHT_CUDA_INFO"
	.sectionflags	@""
	.align	4


	//----- nvinfo : EIATTR_CUDA_API_VERSION
	.align		4
        /*0000*/ 	.byte	0x04, 0x37
        /*0002*/ 	.short	(.L_10 - .L_9)
.L_9:
        /*0004*/ 	.word	0x00000082


	//----- nvinfo : EIATTR_KPARAM_INFO
	.align		4
.L_10:
        /*0008*/ 	.byte	0x04, 0x17
        /*000a*/ 	.short	(.L_12 - .L_11)
.L_11:
        /*000c*/ 	.word	0x00000000
        /*0010*/ 	.short	0x0002
        /*0012*/ 	.short	0x0010
        /*0014*/ 	.byte	0x00, 0xf0, 0x11, 0x00


	//----- nvinfo : EIATTR_KPARAM_INFO
	.align		4
.L_12:
        /*0018*/ 	.byte	0x04, 0x17
        /*001a*/ 	.short	(.L_14 - .L_13)
.L_13:
        /*001c*/ 	.word	0x00000000
        /*0020*/ 	.short	0x0001
        /*0022*/ 	.short	0x0008
        /*0024*/ 	.byte	0x00, 0xf5, 0x21, 0x00


	//----- nvinfo : EIATTR_KPARAM_INFO
	.align		4
.L_14:
        /*0028*/ 	.byte	0x04, 0x17
        /*002a*/ 	.short	(.L_16 - .L_15)
.L_15:
        /*002c*/ 	.word	0x00000000
        /*0030*/ 	.short	0x0000
        /*0032*/ 	.short	0x0000
        /*0034*/ 	.byte	0x00, 0xf5, 0x21, 0x00


	//----- nvinfo : EIATTR_SPARSE_MMA_MASK
	.align		4
.L_16:
        /*0038*/ 	.byte	0x03, 0x50
        /*003a*/ 	.short	0x0000


	//----- nvinfo : EIATTR_MAXREG_COUNT
	.align		4
        /*003c*/ 	.byte	0x03, 0x1b
        /*003e*/ 	.short	0x00ff


	//----- nvinfo : EIATTR_MERCURY_ISA_VERSION
	.align		4
        /*0040*/ 	.byte	0x03, 0x5f
        /*0042*/ 	.short	0x0101


	//----- nvinfo : EIATTR_VRC_CTA_INIT_COUNT
	.align		4
        /*0044*/ 	.byte	0x02, 0x4a
	.zero		1
	.zero		1


	//----- nvinfo : EIATTR_EXIT_INSTR_OFFSETS
	.align		4
        /*0048*/ 	.byte	0x04, 0x1c
        /*004a*/ 	.short	(.L_18 - .L_17)


	//   ....[0]....
.L_17:
        /*004c*/ 	.word	0x00000030


	//   ....[1]....
        /*0050*/ 	.word	0x000012f0


	//----- nvinfo : EIATTR_CRS_STACK_SIZE
	.align		4
.L_18:
        /*0054*/ 	.byte	0x04, 0x1e
        /*0056*/ 	.short	(.L_20 - .L_19)
.L_19:
        /*0058*/ 	.word	0x00000000


	//----- nvinfo : EIATTR_CBANK_PARAM_SIZE
	.align		4
.L_20:
        /*005c*/ 	.byte	0x03, 0x19
        /*005e*/ 	.short	0x0014


	//----- nvinfo : EIATTR_PARAM_CBANK
	.align		4
        /*0060*/ 	.byte	0x04, 0x0a
        /*0062*/ 	.short	(.L_22 - .L_21)
	.align		4
.L_21:
        /*0064*/ 	.word	index@(.nv.constant0._Z17box_muller_kernelPfS_i)
        /*0068*/ 	.short	0x0380
        /*006a*/ 	.short	0x0014


	//----- nvinfo : EIATTR_SW_WAR
	.align		4
.L_22:
        /*006c*/ 	.byte	0x04, 0x36
        /*006e*/ 	.short	(.L_24 - .L_23)
.L_23:
        /*0070*/ 	.word	0x00000008
.L_24:


//--------------------- .nv.callgraph             --------------------------
	.section	.nv.callgraph,"",@"SHT_CUDA_CALLGRAPH"
	.align	4
	.sectionentsize	8
	.align		4
        /*0000*/ 	.word	0x00000000
	.align		4
        /*0004*/ 	.word	0xffffffff
	.align		4
        /*0008*/ 	.word	0x00000000
	.align		4
        /*000c*/ 	.word	0xfffffffe
	.align		4
        /*0010*/ 	.word	0x00000000
	.align		4
        /*0014*/ 	.word	0xfffffffd
	.align		4
        /*0018*/ 	.word	0x00000000
	.align		4
        /*001c*/ 	.word	0xfffffffc


//--------------------- .nv.constant4             --------------------------
	.section	.nv.constant4,"a",@progbits
	.align	8
	.align		8
.nv.constant4:
        /*0000*/ 	.dword	__cudart_i2opi_f


//--------------------- .text._Z17box_muller_kernelPfS_i --------------------------
	.section	.text._Z17box_muller_kernelPfS_i,"ax",@progbits
	.align	128
        .global         _Z17box_muller_kernelPfS_i
        .type           _Z17box_muller_kernelPfS_i,@function
        .size           _Z17box_muller_kernelPfS_i,(.L_x_16 - _Z17box_muller_kernelPfS_i)
        .other          _Z17box_muller_kernelPfS_i,@"STO_CUDA_ENTRY STV_DEFAULT"
_Z17box_muller_kernelPfS_i:
.text._Z17box_muller_kernelPfS_i:
[----:B------:R-:W-:Y:S08]  /*0000*/  LDC R1, c[0x0][0x37c] ;  /* 0x0000df00ff017b82 */ /* 0x000ff00000000800 */
[----:B------:R-:W0:Y:S02]  /*0010*/  LDC R0, c[0x0][0x390] ;  /* 0x0000e400ff007b82 */ /* 0x000e240000000800 */
[----:B0-----:R-:W-:-:S13]  /*0020*/  ISETP.GE.AND P0, PT, R0, 0x1, PT ;  /* 0x000000010000780c */ /* 0x001fda0003f06270 */
[----:B------:R-:W-:Y:S05]  /*0030*/  @!P0 EXIT ;  /* 0x000000000000894d */ /* 0x000fea0003800000 */
[----:B------:R-:W0:Y:S01]  /*0040*/  S2R R3, SR_TID.X ;  /* 0x0000000000037919 */ /* 0x000e220000002100 */
[----:B------:R-:W0:Y:S01]  /*0050*/  LDCU UR4, c[0x0][0x360] ;  /* 0x00006c00ff0477ac */ /* 0x000e220008000800 */
[----:B------:R-:W-:Y:S01]  /*0060*/  IMAD.MOV.U32 R2, RZ, RZ, RZ ;  /* 0x000000ffff027224 */ /* 0x000fe200078e00ff */
[----:B------:R-:W0:Y:S01]  /*0070*/  S2R R0, SR_CTAID.X ;  /* 0x0000000000007919 */ /* 0x000e220000002500 */
[----:B------:R-:W1:Y:S02]  /*0080*/  LDCU.64 UR6, c[0x0][0x358] ;  /* 0x00006b00ff0677ac */ /* 0x000e640008000a00 */
[----:B01----:R-:W-:-:S07]  /*0090*/  IMAD R3, R0, UR4, R3 ;  /* 0x0000000400037c24 */ /* 0x003fce000f8e0203 */
.L_x_13:
[----:B0-----:R-:W0:Y:S01]  /*00a0*/  LDC.64 R8, c[0x0][0x380] ;  /* 0x0000e000ff087b82 */ /* 0x001e220000000a00 */
[----:B------:R-:W-:-:S04]  /*00b0*/  IMAD R4, R2, 0x1000, R3 ;  /* 0x0000100002047824 */ /* 0x000fc800078e0203 */
[----:B0-----:R-:W-:-:S05]  /*00c0*/  IMAD.WIDE R8, R4, 0x4, R8 ;  /* 0x0000000404087825 */ /* 0x001fca00078e0208 */
[----:B------:R-:W2:Y:S04]  /*00d0*/  LDG.E R0, desc[UR6][R8.64] ;  /* 0x0000000608007981 */ /* 0x000ea8000c1e1900 */
[----:B------:R-:W3:Y:S01]  /*00e0*/  LDG.E R6, desc[UR6][R8.64+0x4000] ;  /* 0x0040000608067981 */ /* 0x000ee2000c1e1900 */
[----:B------:R-:W-:Y:S01]  /*00f0*/  IMAD.MOV.U32 R10, RZ, RZ, 0x3e055027 ;  /* 0x3e055027ff0a7424 */ /* 0x000fe200078e00ff */
[----:B------:R-:W-:Y:S01]  /*0100*/  BSSY.RECONVERGENT B0, `(.L_x_0) ;  /* 0x0000085000007945 */ /* 0x000fe20003800200 */
[----:B--2---:R-:W-:Y:S01]  /*0110*/  FSETP.GEU.AND P0, PT, R0, 1.175494350822287508e-38, PT ;  /* 0x008000000000780b */ /* 0x004fe20003f0e000 */
[----:B---3--:R-:W-:-:S03]  /*0120*/  FMUL R6, R6, 6.2831854820251464844 ;  /* 0x40c90fdb06067820 */ /* 0x008fc60000400000 */
[----:B------:R-:W-:Y:S01]  /*0130*/  FSEL R8, RZ, -23, P0 ;  /* 0xc1b80000ff087808 */ /* 0x000fe20000000000 */
[C---:B------:R-:W-:Y:S01]  /*0140*/  FMUL R19, R6.reuse, 0.63661974668502807617 ;  /* 0x3f22f98306137820 */ /* 0x040fe20000400000 */
[----:B------:R-:W-:-:S07]  /*0150*/  FSETP.GE.AND P1, PT, |R6|, 105615, PT ;  /* 0x47ce47800600780b */ /* 0x000fce0003f26200 */
[----:B------:R-:W-:Y:S01]  /*0160*/  @!P0 FMUL R0, R0, 8388608 ;  /* 0x4b00000000008820 */ /* 0x000fe20000400000 */
[----:B------:R-:W0:Y:S03]  /*0170*/  F2I.NTZ R19, R19 ;  /* 0x0000001300137305 */ /* 0x000e260000203100 */
[C---:B------:R-:W-:Y:S01]  /*0180*/  VIADD R7, R0.reuse, 0xc0d55555 ;  /* 0xc0d5555500077836 */ /* 0x040fe20000000000 */
[----:B------:R-:W-:-:S04]  /*0190*/  ISETP.GT.U32.AND P0, PT, R0, 0x7f7fffff, PT ;  /* 0x7f7fffff0000780c */ /* 0x000fc80003f04070 */
[----:B------:R-:W-:-:S04]  /*01a0*/  LOP3.LUT R11, R7, 0xff800000, RZ, 0xc0, !PT ;  /* 0xff800000070b7812 */ /* 0x000fc800078ec0ff */
[-C--:B------:R-:W-:Y:S02]  /*01b0*/  IADD3 R7, PT, PT, R0, -R11.reuse, RZ ;  /* 0x8000000b00077210 */ /* 0x080fe40007ffe0ff */
[----:B------:R-:W-:Y:S02]  /*01c0*/  I2FP.F32.S32 R11, R11 ;  /* 0x0000000b000b7245 */ /* 0x000fe40000201400 */
[----:B0-----:R-:W-:Y:S01]  /*01d0*/  I2FP.F32.S32 R9, R19 ;  /* 0x0000001300097245 */ /* 0x001fe20000201400 */
[----:B------:R-:W-:Y:S02]  /*01e0*/  FADD R7, R7, -1 ;  /* 0xbf80000007077421 */ /* 0x000fe40000000000 */
[----:B------:R-:W-:Y:S01]  /*01f0*/  FFMA R8, R11, 1.1920928955078125e-07, R8 ;  /* 0x340000000b087823 */ /* 0x000fe20000000008 */
[----:B------:R-:W-:Y:S02]  /*0200*/  IMAD.MOV.U32 R11, RZ, RZ, 0x7f800000 ;  /* 0x7f800000ff0b7424 */ /* 0x000fe400078e00ff */
[----:B------:R-:W-:-:S04]  /*0210*/  FFMA R10, R7, -R10, 0.14084610342979431152 ;  /* 0x3e1039f6070a7423 */ /* 0x000fc8000000080a */
[----:B------:R-:W-:-:S04]  /*0220*/  FFMA R10, R7, R10, -0.12148627638816833496 ;  /* 0xbdf8cdcc070a7423 */ /* 0x000fc8000000000a */
[----:B------:R-:W-:-:S04]  /*0230*/  FFMA R10, R7, R10, 0.13980610668659210205 ;  /* 0x3e0f2955070a7423 */ /* 0x000fc8000000000a */
[----:B------:R-:W-:-:S04]  /*0240*/  FFMA R10, R7, R10, -0.16684235632419586182 ;  /* 0xbe2ad8b9070a7423 */ /* 0x000fc8000000000a */
[----:B------:R-:W-:-:S04]  /*0250*/  FFMA R10, R7, R10, 0.20012299716472625732 ;  /* 0x3e4ced0b070a7423 */ /* 0x000fc8000000000a */
[----:B------:R-:W-:-:S04]  /*0260*/  FFMA R10, R7, R10, -0.24999669194221496582 ;  /* 0xbe7fff22070a7423 */ /* 0x000fc8000000000a */
[----:B------:R-:W-:-:S04]  /*0270*/  FFMA R10, R7, R10, 0.33333182334899902344 ;  /* 0x3eaaaa78070a7423 */ /* 0x000fc8000000000a */
[----:B------:R-:W-:-:S04]  /*0280*/  FFMA R10, R7, R10, -0.5 ;  /* 0xbf000000070a7423 */ /* 0x000fc8000000000a */
[----:B------:R-:W-:-:S04]  /*0290*/  FMUL R10, R7, R10 ;  /* 0x0000000a070a7220 */ /* 0x000fc80000400000 */
[----:B------:R-:W-:Y:S01]  /*02a0*/  FFMA R7, R7, R10, R7 ;  /* 0x0000000a07077223 */ /* 0x000fe20000000007 */
[----:B------:R-:W-:-:S03]  /*02b0*/  FFMA R10, R9, -1.5707962512969970703, R6 ;  /* 0xbfc90fda090a7823 */ /* 0x000fc60000000006 */
[----:B------:R-:W-:Y:S01]  /*02c0*/  FFMA R7, R8, 0.69314718246459960938, R7 ;  /* 0x3f31721808077823 */ /* 0x000fe20000000007 */
[C---:B------:R-:W-:Y:S01]  /*02d0*/  FFMA R10, R9.reuse, -7.5497894158615963534e-08, R10 ;  /* 0xb3a22168090a7823 */ /* 0x040fe2000000000a */
[C---:B------:R-:W-:Y:S01]  /*02e0*/  @P0 FFMA R7, R0.reuse, R11, +INF ;  /* 0x7f80000000070423 */ /* 0x040fe2000000000b */
[----:B------:R-:W-:Y:S01]  /*02f0*/  FSETP.NEU.AND P0, PT, R0, RZ, PT ;  /* 0x000000ff0000720b */ /* 0x000fe20003f0d000 */
[----:B------:R-:W-:Y:S02]  /*0300*/  IMAD.MOV.U32 R8, RZ, RZ, R19 ;  /* 0x000000ffff087224 */ /* 0x000fe400078e0013 */
[----:B------:R-:W-:Y:S01]  /*0310*/  FFMA R9, R9, -5.3903029534742383927e-15, R10 ;  /* 0xa7c234c509097823 */ /* 0x000fe2000000000a */
[----:B------:R-:W-:-:S04]  /*0320*/  FMUL R7, R7, -2 ;  /* 0xc000000007077820 */ /* 0x000fc80000400000 */
[----:B------:R-:W-:Y:S02]  /*0330*/  MOV R0, R9 ;  /* 0x0000000900007202 */ /* 0x000fe40000000f00 */
[----:B------:R-:W-:Y:S01]  /*0340*/  FSEL R7, R7, +INF , P0 ;  /* 0x7f80000007077808 */ /* 0x000fe20000000000 */
[----:B------:R-:W-:Y:S06]  /*0350*/  @!P1 BRA `(.L_x_1) ;  /* 0x00000004007c9947 */ /* 0x000fec0003800000 */
[----:B------:R-:W-:-:S13]  /*0360*/  FSETP.NEU.AND P0, PT, |R6|, +INF , PT ;  /* 0x7f8000000600780b */ /* 0x000fda0003f0d200 */
[----:B------:R-:W-:Y:S01]  /*0370*/  @!P0 FMUL R0, RZ, R6 ;  /* 0x00000006ff008220 */ /* 0x000fe20000400000 */
[----:B------:R-:W-:Y:S01]  /*0380*/  @!P0 IMAD.MOV.U32 R19, RZ, RZ, RZ ;  /* 0x000000ffff138224 */ /* 0x000fe200078e00ff */
[----:B------:R-:W-:Y:S06]  /*0390*/  @!P0 BRA `(.L_x_1) ;  /* 0x00000004006c8947 */ /* 0x000fec0003800000 */
[----:B------:R-:W-:Y:S02]  /*03a0*/  IMAD.SHL.U32 R0, R6, 0x100, RZ ;  /* 0x0000010006007824 */ /* 0x000fe400078e00ff */
[----:B------:R-:W-:Y:S02]  /*03b0*/  HFMA2 R20, -RZ, RZ, 0, 0 ;  /* 0x00000000ff147431 */ /* 0x000fe400000001ff */
[----:B------:R-:W-:Y:S01]  /*03c0*/  IMAD.MOV.U32 R19, RZ, RZ, RZ ;  /* 0x000000ffff137224 */ /* 0x000fe200078e00ff */
[----:B------:R-:W0:Y:S01]  /*03d0*/  LDCU.64 UR8, c[0x4][URZ] ;  /* 0x01000000ff0877ac */ /* 0x000e220008000a00 */
[----:B------:R-:W-:Y:S01]  /*03e0*/  LOP3.LUT R21, R0, 0x80000000, RZ, 0xfc, !PT ;  /* 0x8000000000157812 */ /* 0x000fe200078efcff */
[----:B------:R-:W-:Y:S01]  /*03f0*/  UMOV UR5, URZ ;  /* 0x000000ff00057c82 */ /* 0x000fe20008000000 */
[----:B------:R-:W-:-:S05]  /*0400*/  UMOV UR4, URZ ;  /* 0x000000ff00047c82 */ /* 0x000fca0008000000 */
.L_x_2:
[----:B0-----:R-:W-:Y:S02]  /*0410*/  IMAD.U32 R10, RZ, RZ, UR8 ;  /* 0x00000008ff0a7e24 */ /* 0x001fe4000f8e00ff */
[----:B------:R-:W-:-:S05]  /*0420*/  IMAD.U32 R11, RZ, RZ, UR9 ;  /* 0x00000009ff0b7e24 */ /* 0x000fca000f8e00ff */
[----:B------:R-:W2:Y:S01]  /*0430*/  LDG.E.CONSTANT R10, desc[UR6][R10.64] ;  /* 0x000000060a0a7981 */ /* 0x000ea2000c1e9900 */
[----:B------:R-:W-:Y:S01]  /*0440*/  UIADD3 UR4, UPT, UPT, UR4, 0x1, URZ ;  /* 0x0000000104047890 */ /* 0x000fe2000fffe0ff */
[C---:B------:R-:W-:Y:S01]  /*0450*/  ISETP.EQ.AND P0, PT, R20.reuse, RZ, PT ;  /* 0x000000ff1400720c */ /* 0x040fe20003f02270 */
[----:B------:R-:W-:Y:S01]  /*0460*/  UIADD3 UR8, UP1, UPT, UR8, 0x4, URZ ;  /* 0x0000000408087890 */ /* 0x000fe2000ff3e0ff */
[C---:B------:R-:W-:Y:S01]  /*0470*/  ISETP.EQ.AND P1, PT, R20.reuse, 0x4, PT ;  /* 0x000000041400780c */ /* 0x040fe20003f22270 */
[----:B------:R-:W-:Y:S01]  /*0480*/  UISETP.NE.AND UP0, UPT, UR4, 0x6, UPT ;  /* 0x000000060400788c */ /* 0x000fe2000bf05270 */
[C---:B------:R-:W-:Y:S01]  /*0490*/  ISETP.EQ.AND P2, PT, R20.reuse, 0x8, PT ;  /* 0x000000081400780c */ /* 0x040fe20003f42270 */
[----:B------:R-:W-:Y:S01]  /*04a0*/  UIADD3.X UR9, UPT, UPT, URZ, UR9, URZ, UP1, !UPT ;  /* 0x00000009ff097290 */ /* 0x000fe20008ffe4ff */
[C---:B------:R-:W-:Y:S02]  /*04b0*/  ISETP.EQ.AND P3, PT, R20.reuse, 0xc, PT ;  /* 0x0000000c1400780c */ /* 0x040fe40003f62270 */
[----:B------:R-:W-:-:S02]  /*04c0*/  ISETP.EQ.AND P4, PT, R20, 0x10, PT ;  /* 0x000000101400780c */ /* 0x000fc40003f82270 */
[C---:B------:R-:W-:Y:S01]  /*04d0*/  ISETP.EQ.AND P5, PT, R20.reuse, 0x14, PT ;  /* 0x000000141400780c */ /* 0x040fe20003fa2270 */
[----:B------:R-:W-:Y:S02]  /*04e0*/  VIADD R20, R20, 0x4 ;  /* 0x0000000414147836 */ /* 0x000fe40000000000 */
[----:B--2---:R-:W-:-:S03]  /*04f0*/  IMAD.WIDE.U32 R12, R10, R21, RZ ;  /* 0x000000150a0c7225 */ /* 0x004fc600078e00ff */
[----:B------:R-:W-:-:S04]  /*0500*/  IADD3 R0, P6, PT, R12, R19, RZ ;  /* 0x000000130c007210 */ /* 0x000fc80007fde0ff */
[----:B------:R-:W-:Y:S01]  /*0510*/  IADD3.X R19, PT, PT, R13, UR5, RZ, P6, !PT ;  /* 0x000000050d137c10 */ /* 0x000fe2000b7fe4ff */
[--C-:B------:R-:W-:Y:S01]  /*0520*/  @P0 IMAD.MOV.U32 R5, RZ, RZ, R0.reuse ;  /* 0x000000ffff050224 */ /* 0x100fe200078e0000 */
[-C--:B------:R-:W-:Y:S01]  /*0530*/  @P1 MOV R14, R0.reuse ;  /* 0x00000000000e1202 */ /* 0x080fe20000000f00 */
[--C-:B------:R-:W-:Y:S01]  /*0540*/  @P2 IMAD.MOV.U32 R15, RZ, RZ, R0.reuse ;  /* 0x000000ffff0f2224 */ /* 0x100fe200078e0000 */
[----:B------:R-:W-:Y:S01]  /*0550*/  @P5 MOV R18, R0 ;  /* 0x0000000000125202 */ /* 0x000fe20000000f00 */
[--C-:B------:R-:W-:Y:S02]  /*0560*/  @P3 IMAD.MOV.U32 R16, RZ, RZ, R0.reuse ;  /* 0x000000ffff103224 */ /* 0x100fe400078e0000 */
[----:B------:R-:W-:Y:S01]  /*0570*/  @P4 IMAD.MOV.U32 R17, RZ, RZ, R0 ;  /* 0x000000ffff114224 */ /* 0x000fe200078e0000 */
[----:B------:R-:W-:Y:S06]  /*0580*/  BRA.U UP0, `(.L_x_2) ;  /* 0xfffffffd00a07547 */ /* 0x000fec000b83ffff */
[----:B------:R-:W-:Y:S01]  /*0590*/  SHF.R.U32.HI R10, RZ, 0x17, R6 ;  /* 0x00000017ff0a7819 */ /* 0x000fe20000011606 */
[----:B------:R-:W-:Y:S03]  /*05a0*/  BSSY.RECONVERGENT B1, `(.L_x_3) ;  /* 0x0000028000017945 */ /* 0x000fe60003800200 */
[C---:B------:R-:W-:Y:S02]  /*05b0*/  LOP3.LUT R0, R10.reuse, 0xe0, RZ, 0xc0, !PT ;  /* 0x000000e00a007812 */ /* 0x040fe400078ec0ff */
[----:B------:R-:W-:-:S03]  /*05c0*/  LOP3.LUT P6, RZ, R10, 0x1f, RZ, 0xc0, !PT ;  /* 0x0000001f0aff7812 */ /* 0x000fc600078cc0ff */
[----:B------:R-:W-:-:S05]  /*05d0*/  VIADD R0, R0, 0xffffff80 ;  /* 0xffffff8000007836 */ /* 0x000fca0000000000 */
[----:B------:R-:W-:-:S05]  /*05e0*/  SHF.R.U32.HI R0, RZ, 0x5, R0 ;  /* 0x00000005ff007819 */ /* 0x000fca0000011600 */
[----:B------:R-:W-:-:S05]  /*05f0*/  IMAD.U32 R13, R0, -0x4, RZ ;  /* 0xfffffffc000d7824 */ /* 0x000fca00078e00ff */
[C---:B------:R-:W-:Y:S02]  /*0600*/  ISETP.EQ.AND P3, PT, R13.reuse, -0x18, PT ;  /* 0xffffffe80d00780c */ /* 0x040fe40003f62270 */
[C---:B------:R-:W-:Y:S02]  /*0610*/  ISETP.EQ.AND P4, PT, R13.reuse, -0x14, PT ;  /* 0xffffffec0d00780c */ /* 0x040fe40003f82270 */
[C---:B------:R-:W-:Y:S02]  /*0620*/  ISETP.EQ.AND P2, PT, R13.reuse, -0x10, PT ;  /* 0xfffffff00d00780c */ /* 0x040fe40003f42270 */
[C---:B------:R-:W-:Y:S02]  /*0630*/  ISETP.EQ.AND P1, PT, R13.reuse, -0xc, PT ;  /* 0xfffffff40d00780c */ /* 0x040fe40003f22270 */
[C---:B------:R-:W-:Y:S02]  /*0640*/  ISETP.EQ.AND P0, PT, R13.reuse, -0x8, PT ;  /* 0xfffffff80d00780c */ /* 0x040fe40003f02270 */
[----:B------:R-:W-:-:S03]  /*0650*/  ISETP.EQ.AND P5, PT, R13, RZ, PT ;  /* 0x000000ff0d00720c */ /* 0x000fc60003fa2270 */
[----:B------:R-:W-:Y:S02]  /*0660*/  @P3 MOV R0, R5 ;  /* 0x0000000500003202 */ /* 0x000fe40000000f00 */
[C---:B------:R-:W-:Y:S01]  /*0670*/  ISETP.EQ.AND P3, PT, R13.reuse, -0x4, PT ;  /* 0xfffffffc0d00780c */ /* 0x040fe20003f62270 */
[----:B------:R-:W-:Y:S02]  /*0680*/  @P4 IMAD.MOV.U32 R11, RZ, RZ, R5 ;  /* 0x000000ffff0b4224 */ /* 0x000fe400078e0005 */
[--C-:B------:R-:W-:Y:S01]  /*0690*/  @P4 IMAD.MOV.U32 R0, RZ, RZ, R14.reuse ;  /* 0x000000ffff004224 */ /* 0x100fe200078e000e */
[----:B------:R-:W-:Y:S01]  /*06a0*/  ISETP.EQ.AND P4, PT, R13, 0x4, PT ;  /* 0x000000040d00780c */ /* 0x000fe20003f82270 */
[----:B------:R-:W-:Y:S01]  /*06b0*/  @P2 IMAD.MOV.U32 R11, RZ, RZ, R14 ;  /* 0x000000ffff0b2224 */ /* 0x000fe200078e000e */
[----:B------:R-:W-:Y:S01]  /*06c0*/  @P2 MOV R0, R15 ;  /* 0x0000000f00002202 */ /* 0x000fe20000000f00 */
[----:B------:R-:W-:Y:S02]  /*06d0*/  @P1 IMAD.MOV.U32 R11, RZ, RZ, R15 ;  /* 0x000000ffff0b1224 */ /* 0x000fe400078e000f */
[--C-:B------:R-:W-:Y:S01]  /*06e0*/  @P1 IMAD.MOV.U32 R0, RZ, RZ, R16.reuse ;  /* 0x000000ffff001224 */ /* 0x100fe200078e0010 */
[----:B------:R-:W-:Y:S01]  /*06f0*/  @P0 MOV R0, R17 ;  /* 0x0000001100000202 */ /* 0x000fe20000000f00 */
[----:B------:R-:W-:-:S02]  /*0700*/  @P0 IMAD.MOV.U32 R11, RZ, RZ, R16 ;  /* 0x000000ffff0b0224 */ /* 0x000fc400078e0010 */
[----:B------:R-:W-:Y:S02]  /*0710*/  @P3 IMAD.MOV.U32 R11, RZ, RZ, R17 ;  /* 0x000000ffff0b3224 */ /* 0x000fe400078e0011 */
[--C-:B------:R-:W-:Y:S01]  /*0720*/  @P3 IMAD.MOV.U32 R0, RZ, RZ, R18.reuse ;  /* 0x000000ffff003224 */ /* 0x100fe200078e0012 */
[----:B------:R-:W-:Y:S01]  /*0730*/  @P5 MOV R0, R19 ;  /* 0x0000001300005202 */ /* 0x000fe20000000f00 */
[----:B------:R-:W-:Y:S02]  /*0740*/  @P5 IMAD.MOV.U32 R11, RZ, RZ, R18 ;  /* 0x000000ffff0b5224 */ /* 0x000fe400078e0012 */
[----:B------:R-:W-:Y:S01]  /*0750*/  @P4 IMAD.MOV.U32 R11, RZ, RZ, R19 ;  /* 0x000000ffff0b4224 */ /* 0x000fe200078e0013 */
[----:B------:R-:W-:Y:S06]  /*0760*/  @!P6 BRA `(.L_x_4) ;  /* 0x00000000002ce947 */ /* 0x000fec0003800000 */
[----:B------:R-:W-:Y:S01]  /*0770*/  @P2 IMAD.MOV.U32 R12, RZ, RZ, R5 ;  /* 0x000000ffff0c2224 */ /* 0x000fe200078e0005 */
[----:B------:R-:W-:Y:S01]  /*0780*/  LOP3.LUT R10, R10, 0x1f, RZ, 0xc0, !PT ;  /* 0x0000001f0a0a7812 */ /* 0x000fe200078ec0ff */
[----:B------:R-:W-:Y:S01]  /*0790*/  @P1 IMAD.MOV.U32 R12, RZ, RZ, R14 ;  /* 0x000000ffff0c1224 */ /* 0x000fe200078e000e */
[----:B------:R-:W-:Y:S01]  /*07a0*/  @P0 MOV R12, R15 ;  /* 0x0000000f000c0202 */ /* 0x000fe20000000f00 */
[----:B------:R-:W-:Y:S01]  /*07b0*/  @P3 IMAD.MOV.U32 R12, RZ, RZ, R16 ;  /* 0x000000ffff0c3224 */ /* 0x000fe200078e0010 */
[----:B------:R-:W-:Y:S01]  /*07c0*/  ISETP.EQ.AND P0, PT, R13, 0x8, PT ;  /* 0x000000080d00780c */ /* 0x000fe20003f02270 */
[----:B------:R-:W-:Y:S01]  /*07d0*/  @P5 IMAD.MOV.U32 R12, RZ, RZ, R17 ;  /* 0x000000ffff0c5224 */ /* 0x000fe200078e0011 */
[----:B------:R-:W-:Y:S01]  /*07e0*/  SHF.L.W.U32.HI R0, R11, R10, R0 ;  /* 0x0000000a0b007219 */ /* 0x000fe20000010e00 */
[----:B------:R-:W-:-:S10]  /*07f0*/  @P4 IMAD.MOV.U32 R12, RZ, RZ, R18 ;  /* 0x000000ffff0c4224 */ /* 0x000fd400078e0012 */
[----:B------:R-:W-:-:S04]  /*0800*/  @P0 MOV R12, R19 ;  /* 0x00000013000c0202 */ /* 0x000fc80000000f00 */
[----:B------:R-:W-:-:S07]  /*0810*/  SHF.L.W.U32.HI R11, R12, R10, R11 ;  /* 0x0000000a0c0b7219 */ /* 0x000fce0000010e0b */
.L_x_4:
[----:B------:R-:W-:Y:S05]  /*0820*/  BSYNC.RECONVERGENT B1 ;  /* 0x0000000000017941 */ /* 0x000fea0003800200 */
.L_x_3:
[C---:B------:R-:W-:Y:S01]  /*0830*/  SHF.L.W.U32.HI R19, R11.reuse, 0x2, R0 ;  /* 0x000000020b137819 */ /* 0x040fe20000010e00 */
[----:B------:R-:W-:Y:S01]  /*0840*/  IMAD.SHL.U32 R11, R11, 0x4, RZ ;  /* 0x000000040b0b7824 */ /* 0x000fe200078e00ff */
[----:B------:R-:W-:Y:S01]  /*0850*/  UMOV UR4, 0x54442d19 ;  /* 0x54442d1900047882 */ /* 0x000fe20000000000 */
[----:B------:R-:W-:Y:S01]  /*0860*/  UMOV UR5, 0x3bf921fb ;  /* 0x3bf921fb00057882 */ /* 0x000fe20000000000 */
[----:B------:R-:W-:Y:S02]  /*0870*/  SHF.R.S32.HI R12, RZ, 0x1f, R19 ;  /* 0x0000001fff0c7819 */ /* 0x000fe40000011413 */
[----:B------:R-:W-:Y:S02]  /*0880*/  ISETP.GE.AND P0, PT, R6, RZ, PT ;  /* 0x000000ff0600720c */ /* 0x000fe40003f06270 */
[C---:B------:R-:W-:Y:S02]  /*0890*/  LOP3.LUT R10, R12.reuse, R11, RZ, 0x3c, !PT ;  /* 0x0000000b0c0a7212 */ /* 0x040fe400078e3cff */
[----:B------:R-:W-:-:S02]  /*08a0*/  LOP3.LUT R11, R12, R19, RZ, 0x3c, !PT ;  /* 0x000000130c0b7212 */ /* 0x000fc400078e3cff */
[----:B------:R-:W-:Y:S02]  /*08b0*/  SHF.R.U32.HI R0, RZ, 0x1e, R0 ;  /* 0x0000001eff007819 */ /* 0x000fe40000011600 */
[C---:B------:R-:W-:Y:S02]  /*08c0*/  LOP3.LUT R20, R19.reuse, R6, RZ, 0x3c, !PT ;  /* 0x0000000613147212 */ /* 0x040fe400078e3cff */
[----:B------:R-:W0:Y:S01]  /*08d0*/  I2F.F64.S64 R10, R10 ;  /* 0x0000000a000a7312 */ /* 0x000e220000301c00 */
[----:B------:R-:W-:Y:S02]  /*08e0*/  LEA.HI R19, R19, R0, RZ, 0x1 ;  /* 0x0000000013137211 */ /* 0x000fe400078f08ff */
[----:B------:R-:W-:-:S03]  /*08f0*/  ISETP.GE.AND P1, PT, R20, RZ, PT ;  /* 0x000000ff1400720c */ /* 0x000fc60003f26270 */
[----:B------:R-:W-:-:S04]  /*0900*/  IMAD.MOV R0, RZ, RZ, -R19 ;  /* 0x000000ffff007224 */ /* 0x000fc800078e0a13 */
[----:B------:R-:W-:Y:S01]  /*0910*/  @!P0 IMAD.MOV.U32 R19, RZ, RZ, R0 ;  /* 0x000000ffff138224 */ /* 0x000fe200078e0000 */
[----:B0-----:R-:W-:-:S10]  /*0920*/  DMUL R12, R10, UR4 ;  /* 0x000000040a0c7c28 */ /* 0x001fd40008000000 */
[----:B------:R-:W0:Y:S02]  /*0930*/  F2F.F32.F64 R12, R12 ;  /* 0x0000000c000c7310 */ /* 0x000e240000301000 */
[----:B0-----:R-:W-:-:S07]  /*0940*/  FSEL R0, -R12, R12, !P1 ;  /* 0x0000000c0c007208 */ /* 0x001fce0004800100 */
.L_x_1:
[----:B------:R-:W-:Y:S05]  /*0950*/  BSYNC.RECONVERGENT B0 ;  /* 0x0000000000007941 */ /* 0x000fea0003800200 */
.L_x_0:
[----:B------:R-:W-:Y:S01]  /*0960*/  MOV R10, 0x37cbac00 ;  /* 0x37cbac00000a7802 */ /* 0x000fe20000000f00 */
[----:B------:R-:W-:Y:S01]  /*0970*/  FMUL R11, R0, R0 ;  /* 0x00000000000b7220 */ /* 0x000fe20000400000 */
[C---:B------:R-:W-:Y:S01]  /*0980*/  LOP3.LUT R12, R19.reuse, 0x1, RZ, 0xc0, !PT ;  /* 0x00000001130c7812 */ /* 0x040fe200078ec0ff */
[----:B------:R-:W-:Y:S01]  /*0990*/  VIADD R13, R19, 0x1 ;  /* 0x00000001130d7836 */ /* 0x000fe20000000000 */
[----:B------:R-:W-:Y:S01]  /*09a0*/  BSSY.RECONVERGENT B0, `(.L_x_5) ;  /* 0x000006c000007945 */ /* 0x000fe20003800200 */
[----:B------:R-:W-:Y:S01]  /*09b0*/  FFMA R10, R11, R10, -0.0013887860113754868507 ;  /* 0xbab607ed0b0a7423 */ /* 0x000fe2000000000a */
[----:B------:R-:W-:Y:S01]  /*09c0*/  ISETP.NE.U32.AND P0, PT, R12, 0x1, PT ;  /* 0x000000010c00780c */ /* 0x000fe20003f05070 */
[----:B------:R-:W-:Y:S01]  /*09d0*/  IMAD.MOV.U32 R12, RZ, RZ, 0x3c0885e4 ;  /* 0x3c0885e4ff0c7424 */ /* 0x000fe200078e00ff */
[----:B------:R-:W-:Y:S01]  /*09e0*/  LOP3.LUT P1, RZ, R13, 0x2, RZ, 0xc0, !PT ;  /* 0x000000020dff7812 */ /* 0x000fe2000782c0ff */
[----:B------:R-:W-:Y:S01]  /*09f0*/  IMAD.MOV.U32 R19, RZ, RZ, 0x3e2aaaa8 ;  /* 0x3e2aaaa8ff137424 */ /* 0x000fe200078e00ff */
[----:B------:R-:W-:-:S02]  /*0a00*/  FSEL R10, R10, -0.00019574658654164522886, P0 ;  /* 0xb94d41530a0a7808 */ /* 0x000fc40000000000 */
[----:B------:R-:W-:Y:S02]  /*0a10*/  FSEL R12, R12, 0.041666727513074874878, !P0 ;  /* 0x3d2aaabb0c0c7808 */ /* 0x000fe40004000000 */
[----:B------:R-:W-:Y:S02]  /*0a20*/  FSEL R0, R0, 1, !P0 ;  /* 0x3f80000000007808 */ /* 0x000fe40004000000 */
[----:B------:R-:W-:Y:S01]  /*0a30*/  FSEL R19, -R19, -0.4999999701976776123, !P0 ;  /* 0xbeffffff13137808 */ /* 0x000fe20004000100 */
[C---:B------:R-:W-:Y:S01]  /*0a40*/  FFMA R10, R11.reuse, R10, R12 ;  /* 0x0000000a0b0a7223 */ /* 0x040fe2000000000c */
[----:B------:R-:W-:Y:S01]  /*0a50*/  FSETP.GE.AND P0, PT, |R6|, 105615, PT ;  /* 0x47ce47800600780b */ /* 0x000fe20003f06200 */
[C---:B------:R-:W-:Y:S02]  /*0a60*/  FFMA R13, R11.reuse, R0, RZ ;  /* 0x000000000b0d7223 */ /* 0x040fe400000000ff */
[----:B------:R-:W-:-:S04]  /*0a70*/  FFMA R10, R11, R10, R19 ;  /* 0x0000000a0b0a7223 */ /* 0x000fc80000000013 */
[----:B------:R-:W-:-:S04]  /*0a80*/  FFMA R10, R13, R10, R0 ;  /* 0x0000000a0d0a7223 */ /* 0x000fc80000000000 */
[----:B------:R-:W-:Y:S02]  /*0a90*/  @P1 FADD R10, RZ, -R10 ;  /* 0x8000000aff0a1221 */ /* 0x000fe40000000000 */
[----:B------:R-:W-:Y:S05]  /*0aa0*/  @!P0 BRA `(.L_x_6) ;  /* 0x00000004006c8947 */ /* 0x000fea0003800000 */
[----:B------:R-:W-:-:S13]  /*0ab0*/  FSETP.NEU.AND P0, PT, |R6|, +INF , PT ;  /* 0x7f8000000600780b */ /* 0x000fda0003f0d200 */
[----:B------:R-:W-:Y:S01]  /*0ac0*/  @!P0 FMUL R9, RZ, R6 ;  /* 0x00000006ff098220 */ /* 0x000fe20000400000 */
[----:B------:R-:W-:Y:S01]  /*0ad0*/  @!P0 MOV R8, RZ ;  /* 0x000000ff00088202 */ /* 0x000fe20000000f00 */
[----:B------:R-:W-:Y:S06]  /*0ae0*/  @!P0 BRA `(.L_x_6) ;  /* 0x00000004005c8947 */ /* 0x000fec0003800000 */
[----:B------:R-:W0:Y:S01]  /*0af0*/  LDC.64 R8, c[0x4][RZ] ;  /* 0x01000000ff087b82 */ /* 0x000e220000000a00 */
[----:B------:R-:W-:Y:S01]  /*0b00*/  IMAD.SHL.U32 R0, R6, 0x100, RZ ;  /* 0x0000010006007824 */ /* 0x000fe200078e00ff */
[----:B------:R-:W-:Y:S01]  /*0b10*/  UMOV UR4, URZ ;  /* 0x000000ff00047c82 */ /* 0x000fe20008000000 */
[----:B------:R-:W-:Y:S02]  /*0b20*/  IMAD.MOV.U32 R11, RZ, RZ, RZ ;  /* 0x000000ffff0b7224 */ /* 0x000fe400078e00ff */
[----:B------:R-:W-:Y:S01]  /*0b30*/  IMAD.MOV.U32 R19, RZ, RZ, RZ ;  /* 0x000000ffff137224 */ /* 0x000fe200078e00ff */
[----:B------:R-:W-:-:S07]  /*0b40*/  LOP3.LUT R23, R0, 0x80000000, RZ, 0xfc, !PT ;  /* 0x8000000000177812 */ /* 0x000fce00078efcff */
.L_x_7:
[----:B0-----:R-:W-:-:S06]  /*0b50*/  IMAD.WIDE.U32 R12, R19, 0x4, R8 ;  /* 0x00000004130c7825 */ /* 0x001fcc00078e0008 */
[----:B------:R-:W2:Y:S01]  /*0b60*/  LDG.E.CONSTANT R12, desc[UR6][R12.64] ;  /* 0x000000060c0c7981 */ /* 0x000ea2000c1e9900 */
[C---:B------:R-:W-:Y:S01]  /*0b70*/  SHF.L.U32 R0, R19.reuse, 0x2, RZ ;  /* 0x0000000213007819 */ /* 0x040fe200000006ff */
[----:B------:R-:W-:-:S03]  /*0b80*/  VIADD R19, R19, 0x1 ;  /* 0x0000000113137836 */ /* 0x000fc60000000000 */
[C---:B------:R-:W-:Y:S02]  /*0b90*/  ISETP.EQ.AND P0, PT, R0.reuse, RZ, PT ;  /* 0x000000ff0000720c */ /* 0x040fe40003f02270 */
[C---:B------:R-:W-:Y:S02]  /*0ba0*/  ISETP.EQ.AND P5, PT, R0.reuse, 0x4, PT ;  /* 0x000000040000780c */ /* 0x040fe40003fa2270 */
[C---:B------:R-:W-:Y:S02]  /*0bb0*/  ISETP.EQ.AND P4, PT, R0.reuse, 0x8, PT ;  /* 0x000000080000780c */ /* 0x040fe40003f82270 */
[C---:B------:R-:W-:Y:S02]  /*0bc0*/  ISETP.EQ.AND P3, PT, R0.reuse, 0xc, PT ;  /* 0x0000000c0000780c */ /* 0x040fe40003f62270 */
[C---:B------:R-:W-:Y:S02]  /*0bd0*/  ISETP.EQ.AND P2, PT, R0.reuse, 0x10, PT ;  /* 0x000000100000780c */ /* 0x040fe40003f42270 */
[----:B------:R-:W-:Y:S01]  /*0be0*/  ISETP.EQ.AND P1, PT, R0, 0x14, PT ;  /* 0x000000140000780c */ /* 0x000fe20003f22270 */
[----:B--2---:R-:W-:-:S03]  /*0bf0*/  IMAD.WIDE.U32 R20, R12, R23, RZ ;  /* 0x000000170c147225 */ /* 0x004fc600078e00ff */
[----:B------:R-:W-:-:S04]  /*0c00*/  IADD3 R0, P6, PT, R20, R11, RZ ;  /* 0x0000000b14007210 */ /* 0x000fc80007fde0ff */
[----:B------:R-:W-:Y:S01]  /*0c10*/  IADD3.X R11, PT, PT, R21, UR4, RZ, P6, !PT ;  /* 0x00000004150b7c10 */ /* 0x000fe2000b7fe4ff */
[--C-:B------:R-:W-:Y:S01]  /*0c20*/  @P0 IMAD.MOV.U32 R5, RZ, RZ, R0.reuse ;  /* 0x000000ffff050224 */ /* 0x100fe200078e0000 */
[----:B------:R-:W-:Y:S01]  /*0c30*/  ISETP.NE.AND P6, PT, R19, 0x6, PT ;  /* 0x000000061300780c */ /* 0x000fe20003fc5270 */
[--C-:B------:R-:W-:Y:S01]  /*0c40*/  @P5 IMAD.MOV.U32 R14, RZ, RZ, R0.reuse ;  /* 0x000000ffff0e5224 */ /* 0x100fe200078e0000 */
[----:B------:R-:W-:Y:S01]  /*0c50*/  @P4 MOV R15, R0 ;  /* 0x00000000000f4202 */ /* 0x000fe20000000f00 */
[--C-:B------:R-:W-:Y:S02]  /*0c60*/  @P3 IMAD.MOV.U32 R16, RZ, RZ, R0.reuse ;  /* 0x000000ffff103224 */ /* 0x100fe400078e0000 */
[--C-:B------:R-:W-:Y:S02]  /*0c70*/  @P2 IMAD.MOV.U32 R17, RZ, RZ, R0.reuse ;  /* 0x000000ffff112224 */ /* 0x100fe400078e0000 */
[----:B------:R-:W-:-:S06]  /*0c80*/  @P1 IMAD.MOV.U32 R18, RZ, RZ, R0 ;  /* 0x000000ffff121224 */ /* 0x000fcc00078e0000 */
[----:B------:R-:W-:Y:S05]  /*0c90*/  @P6 BRA `(.L_x_7) ;  /* 0xfffffffc00ac6947 */ /* 0x000fea000383ffff */
[----:B------:R-:W-:Y:S01]  /*0ca0*/  SHF.R.U32.HI R12, RZ, 0x17, R6 ;  /* 0x00000017ff0c7819 */ /* 0x000fe20000011606 */
[----:B------:R-:W-:Y:S03]  /*0cb0*/  BSSY.RECONVERGENT B1, `(.L_x_8) ;  /* 0x0000028000017945 */ /* 0x000fe60003800200 */
[C---:B------:R-:W-:Y:S02]  /*0cc0*/  LOP3.LUT R0, R12.reuse, 0xe0, RZ, 0xc0, !PT ;  /* 0x000000e00c007812 */ /* 0x040fe400078ec0ff */
[----:B------:R-:W-:Y:S02]  /*0cd0*/  LOP3.LUT P6, RZ, R12, 0x1f, RZ, 0xc0, !PT ;  /* 0x0000001f0cff7812 */ /* 0x000fe400078cc0ff */
[----:B------:R-:W-:-:S04]  /*0ce0*/  IADD3 R0, PT, PT, R0, -0x80, RZ ;  /* 0xffffff8000007810 */ /* 0x000fc80007ffe0ff */
[----:B------:R-:W-:-:S05]  /*0cf0*/  SHF.R.U32.HI R0, RZ, 0x5, R0 ;  /* 0x00000005ff007819 */ /* 0x000fca0000011600 */
[----:B------:R-:W-:-:S05]  /*0d00*/  IMAD.U32 R13, R0, -0x4, RZ ;  /* 0xfffffffc000d7824 */ /* 0x000fca00078e00ff */
[C---:B------:R-:W-:Y:S02]  /*0d10*/  ISETP.EQ.AND P3, PT, R13.reuse, -0x18, PT ;  /* 0xffffffe80d00780c */ /* 0x040fe40003f62270 */
[C---:B------:R-:W-:Y:S02]  /*0d20*/  ISETP.EQ.AND P4, PT, R13.reuse, -0x14, PT ;  /* 0xffffffec0d00780c */ /* 0x040fe40003f82270 */
[C---:B------:R-:W-:Y:S02]  /*0d30*/  ISETP.EQ.AND P2, PT, R13.reuse, -0x10, PT ;  /* 0xfffffff00d00780c */ /* 0x040fe40003f42270 */
[C---:B------:R-:W-:Y:S02]  /*0d40*/  ISETP.EQ.AND P1, PT, R13.reuse, -0xc, PT ;  /* 0xfffffff40d00780c */ /* 0x040fe40003f22270 */
[C---:B------:R-:W-:Y:S02]  /*0d50*/  ISETP.EQ.AND P0, PT, R13.reuse, -0x8, PT ;  /* 0xfffffff80d00780c */ /* 0x040fe40003f02270 */
[----:B------:R-:W-:-:S03]  /*0d60*/  ISETP.EQ.AND P5, PT, R13, 0x4, PT ;  /* 0x000000040d00780c */ /* 0x000fc60003fa2270 */
[--C-:B------:R-:W-:Y:S01]  /*0d70*/  @P3 IMAD.MOV.U32 R0, RZ, RZ, R5.reuse ;  /* 0x000000ffff003224 */ /* 0x100fe200078e0005 */
[C---:B------:R-:W-:Y:S01]  /*0d80*/  ISETP.EQ.AND P3, PT, R13.reuse, -0x4, PT ;  /* 0xfffffffc0d00780c */ /* 0x040fe20003f62270 */
[----:B------:R-:W-:Y:S01]  /*0d90*/  @P4 IMAD.MOV.U32 R8, RZ, RZ, R5 ;  /* 0x000000ffff084224 */ /* 0x000fe200078e0005 */
[----:B------:R-:W-:Y:S01]  /*0da0*/  @P4 MOV R0, R14 ;  /* 0x0000000e00004202 */ /* 0x000fe20000000f00 */
[----:B------:R-:W-:Y:S01]  /*0db0*/  @P2 IMAD.MOV.U32 R8, RZ, RZ, R14 ;  /* 0x000000ffff082224 */ /* 0x000fe200078e000e */
[----:B------:R-:W-:Y:S01]  /*0dc0*/  ISETP.EQ.AND P4, PT, R13, RZ, PT ;  /* 0x000000ff0d00720c */ /* 0x000fe20003f82270 */
[--C-:B------:R-:W-:Y:S01]  /*0dd0*/  @P2 IMAD.MOV.U32 R0, RZ, RZ, R15.reuse ;  /* 0x000000ffff002224 */ /* 0x100fe200078e000f */
[----:B------:R-:W-:Y:S01]  /*0de0*/  @P1 MOV R0, R16 ;  /* 0x0000001000001202 */ /* 0x000fe20000000f00 */
[----:B------:R-:W-:Y:S02]  /*0df0*/  @P1 IMAD.MOV.U32 R8, RZ, RZ, R15 ;  /* 0x000000ffff081224 */ /* 0x000fe400078e000f */
[----:B------:R-:W-:-:S02]  /*0e00*/  @P0 IMAD.MOV.U32 R8, RZ, RZ, R16 ;  /* 0x000000ffff080224 */ /* 0x000fc400078e0010 */
[----:B------:R-:W-:Y:S02]  /*0e10*/  @P0 IMAD.MOV.U32 R0, RZ, RZ, R17 ;  /* 0x000000ffff000224 */ /* 0x000fe400078e0011 */
[----:B------:R-:W-:Y:S01]  /*0e20*/  @P3 MOV R8, R17 ;  /* 0x0000001100083202 */ /* 0x000fe20000000f00 */
[----:B------:R-:W-:-:S03]  /*0e30*/  @P3 IMAD.MOV.U32 R0, RZ, RZ, R18 ;  /* 0x000000ffff003224 */ /* 0x000fc600078e0012 */
[----:B------:R-:W-:Y:S01]  /*0e40*/  @P4 IMAD.MOV.U32 R8, RZ, RZ, R18 ;  /* 0x000000ffff084224 */ /* 0x000fe200078e0012 */
[----:B------:R-:W-:Y:S01]  /*0e50*/  @P4 MOV R0, R11 ;  /* 0x0000000b00004202 */ /* 0x000fe20000000f00 */
[----:B------:R-:W-:Y:S01]  /*0e60*/  @P5 IMAD.MOV.U32 R8, RZ, RZ, R11 ;  /* 0x000000ffff085224 */ /* 0x000fe200078e000b */
[----:B------:R-:W-:Y:S06]  /*0e70*/  @!P6 BRA `(.L_x_9) ;  /* 0x00000000002ce947 */ /* 0x000fec0003800000 */
[----:B------:R-:W-:Y:S01]  /*0e80*/  @P2 IMAD.MOV.U32 R9, RZ, RZ, R5 ;  /* 0x000000ffff092224 */ /* 0x000fe200078e0005 */
[----:B------:R-:W-:Y:S01]  /*0e90*/  @P1 MOV R9, R14 ;  /* 0x0000000e00091202 */ /* 0x000fe20000000f00 */
[----:B------:R-:W-:Y:S01]  /*0ea0*/  @P0 IMAD.MOV.U32 R9, RZ, RZ, R15 ;  /* 0x000000ffff090224 */ /* 0x000fe200078e000f */
[----:B------:R-:W-:Y:S01]  /*0eb0*/  ISETP.EQ.AND P0, PT, R13, 0x8, PT ;  /* 0x000000080d00780c */ /* 0x000fe20003f02270 */
[----:B------:R-:W-:Y:S01]  /*0ec0*/  @P3 IMAD.MOV.U32 R9, RZ, RZ, R16 ;  /* 0x000000ffff093224 */ /* 0x000fe200078e0010 */
[----:B------:R-:W-:Y:S01]  /*0ed0*/  @P4 MOV R9, R17 ;  /* 0x0000001100094202 */ /* 0x000fe20000000f00 */
[----:B------:R-:W-:Y:S01]  /*0ee0*/  @P5 IMAD.MOV.U32 R9, RZ, RZ, R18 ;  /* 0x000000ffff095224 */ /* 0x000fe200078e0012 */
[----:B------:R-:W-:-:S04]  /*0ef0*/  LOP3.LUT R13, R12, 0x1f, RZ, 0xc0, !PT ;  /* 0x0000001f0c0d7812 */ /* 0x000fc800078ec0ff */
[----:B------:R-:W-:-:S05]  /*0f00*/  SHF.L.W.U32.HI R0, R8, R13, R0 ;  /* 0x0000000d08007219 */ /* 0x000fca0000010e00 */
[----:B------:R-:W-:-:S05]  /*0f10*/  @P0 IMAD.MOV.U32 R9, RZ, RZ, R11 ;  /* 0x000000ffff090224 */ /* 0x000fca00078e000b */
[----:B------:R-:W-:-:S07]  /*0f20*/  SHF.L.W.U32.HI R8, R9, R13, R8 ;  /* 0x0000000d09087219 */ /* 0x000fce0000010e08 */
.L_x_9:
[----:B------:R-:W-:Y:S05]  /*0f30*/  BSYNC.RECONVERGENT B1 ;  /* 0x0000000000017941 */ /* 0x000fea0003800200 */
.L_x_8:
[C---:B------:R-:W-:Y:S01]  /*0f40*/  SHF.L.W.U32.HI R9, R8.reuse, 0x2, R0 ;  /* 0x0000000208097819 */ /* 0x040fe20000010e00 */
[----:B------:R-:W-:Y:S01]  /*0f50*/  UMOV UR4, 0x54442d19 ;  /* 0x54442d1900047882 */ /* 0x000fe20000000000 */
[----:B------:R-:W-:Y:S01]  /*0f60*/  SHF.L.U32 R8, R8, 0x2, RZ ;  /* 0x0000000208087819 */ /* 0x000fe200000006ff */
        /* <DEDUP_REMOVED lines=15> */
.L_x_6:
[----:B------:R-:W-:Y:S05]  /*1060*/  BSYNC.RECONVERGENT B0 ;  /* 0x0000000000007941 */ /* 0x000fea0003800200 */
.L_x_5:
[----:B------:R-:W-:Y:S01]  /*1070*/  IADD3 R0, PT, PT, R7, -0xd000000, RZ ;  /* 0xf300000007007810 */ /* 0x000fe20007ffe0ff */
[----:B------:R0:W1:Y:S01]  /*1080*/  MUFU.RSQ R6, R7 ;  /* 0x0000000700067308 */ /* 0x0000620000001400 */
[----:B------:R-:W-:Y:S02]  /*1090*/  BSSY.RECONVERGENT B0, `(.L_x_10) ;  /* 0x000000a000007945 */ /* 0x000fe40003800200 */
[----:B------:R-:W-:-:S13]  /*10a0*/  ISETP.GT.U32.AND P0, PT, R0, 0x727fffff, PT ;  /* 0x727fffff0000780c */ /* 0x000fda0003f04070 */
[----:B0-----:R-:W-:Y:S05]  /*10b0*/  @!P0 BRA `(.L_x_11) ;  /* 0x00000000000c8947 */ /* 0x001fea0003800000 */
[----:B------:R-:W-:-:S07]  /*10c0*/  MOV R19, 0x10e0 ;  /* 0x000010e000137802 */ /* 0x000fce0000000f00 */
[----:B-1----:R-:W-:Y:S05]  /*10d0*/  CALL.REL.NOINC `($__internal_0_$__cuda_sm20_sqrt_rn_f32_slowpath) ;  /* 0x0000000000887944 */ /* 0x002fea0003c00000 */
[----:B------:R-:W-:Y:S05]  /*10e0*/  BRA `(.L_x_12) ;  /* 0x0000000000107947 */ /* 0x000fea0003800000 */
.L_x_11:
[----:B-1----:R-:W-:Y:S01]  /*10f0*/  FMUL.FTZ R0, R7, R6 ;  /* 0x0000000607007220 */ /* 0x002fe20000410000 */
[----:B------:R-:W-:-:S03]  /*1100*/  FMUL.FTZ R11, R6, 0.5 ;  /* 0x3f000000060b7820 */ /* 0x000fc60000410000 */
[----:B------:R-:W-:-:S04]  /*1110*/  FFMA R7, -R0, R0, R7 ;  /* 0x0000000000077223 */ /* 0x000fc80000000107 */
[----:B------:R-:W-:-:S07]  /*1120*/  FFMA R11, R7, R11, R0 ;  /* 0x0000000b070b7223 */ /* 0x000fce0000000000 */
.L_x_12:
[----:B------:R-:W-:Y:S05]  /*1130*/  BSYNC.RECONVERGENT B0 ;  /* 0x0000000000007941 */ /* 0x000fea0003800200 */
.L_x_10:
[----:B------:R-:W-:Y:S02]  /*1140*/  IMAD.MOV.U32 R0, RZ, RZ, 0x37cbac00 ;  /* 0x37cbac00ff007424 */ /* 0x000fe400078e00ff */
[----:B------:R-:W-:Y:S01]  /*1150*/  FMUL R13, R9, R9 ;  /* 0x00000009090d7220 */ /* 0x000fe20000400000 */
[----:B------:R-:W-:Y:S01]  /*1160*/  LOP3.LUT R6, R8, 0x1, RZ, 0xc0, !PT ;  /* 0x0000000108067812 */ /* 0x000fe200078ec0ff */
[----:B------:R-:W-:Y:S01]  /*1170*/  IMAD.MOV.U32 R12, RZ, RZ, 0x3c0885e4 ;  /* 0x3c0885e4ff0c7424 */ /* 0x000fe200078e00ff */
[----:B------:R-:W-:Y:S01]  /*1180*/  MOV R19, 0x3e2aaaa8 ;  /* 0x3e2aaaa800137802 */ /* 0x000fe20000000f00 */
[----:B------:R-:W-:Y:S01]  /*1190*/  FFMA R0, R13, R0, -0.0013887860113754868507 ;  /* 0xbab607ed0d007423 */ /* 0x000fe20000000000 */
[----:B------:R-:W-:Y:S01]  /*11a0*/  ISETP.NE.U32.AND P0, PT, R6, 0x1, PT ;  /* 0x000000010600780c */ /* 0x000fe20003f05070 */
[----:B------:R-:W0:Y:S01]  /*11b0*/  LDCU UR4, c[0x0][0x390] ;  /* 0x00007200ff0477ac */ /* 0x000e220008000800 */
[----:B------:R-:W1:Y:S01]  /*11c0*/  LDC.64 R6, c[0x0][0x388] ;  /* 0x0000e200ff067b82 */ /* 0x000e620000000a00 */
[----:B------:R-:W-:Y:S01]  /*11d0*/  LOP3.LUT P1, RZ, R8, 0x2, RZ, 0xc0, !PT ;  /* 0x0000000208ff7812 */ /* 0x000fe2000782c0ff */
[----:B------:R-:W-:Y:S01]  /*11e0*/  VIADD R2, R2, 0x2 ;  /* 0x0000000202027836 */ /* 0x000fe20000000000 */
[----:B------:R-:W-:-:S02]  /*11f0*/  FSEL R0, R0, -0.00019574658654164522886, !P0 ;  /* 0xb94d415300007808 */ /* 0x000fc40004000000 */
[----:B------:R-:W-:Y:S02]  /*1200*/  FSEL R12, R12, 0.041666727513074874878, P0 ;  /* 0x3d2aaabb0c0c7808 */ /* 0x000fe40000000000 */
[----:B------:R-:W-:-:S03]  /*1210*/  FSEL R19, -R19, -0.4999999701976776123, P0 ;  /* 0xbeffffff13137808 */ /* 0x000fc60000000100 */
[----:B------:R-:W-:Y:S01]  /*1220*/  FFMA R12, R13, R0, R12 ;  /* 0x000000000d0c7223 */ /* 0x000fe2000000000c */
[----:B------:R-:W-:Y:S01]  /*1230*/  FSEL R0, R9, 1, P0 ;  /* 0x3f80000009007808 */ /* 0x000fe20000000000 */
[----:B------:R-:W-:Y:S02]  /*1240*/  FMUL R9, R10, R11 ;  /* 0x0000000b0a097220 */ /* 0x000fe40000400000 */
[C---:B------:R-:W-:Y:S02]  /*1250*/  FFMA R12, R13.reuse, R12, R19 ;  /* 0x0000000c0d0c7223 */ /* 0x040fe40000000013 */
[----:B------:R-:W-:Y:S01]  /*1260*/  FFMA R13, R13, R0, RZ ;  /* 0x000000000d0d7223 */ /* 0x000fe200000000ff */
[----:B0-----:R-:W-:-:S03]  /*1270*/  ISETP.GE.AND P0, PT, R2, UR4, PT ;  /* 0x0000000402007c0c */ /* 0x001fc6000bf06270 */
[----:B------:R-:W-:-:S04]  /*1280*/  FFMA R0, R13, R12, R0 ;  /* 0x0000000c0d007223 */ /* 0x000fc80000000000 */
[----:B------:R-:W-:Y:S01]  /*1290*/  @P1 FADD R0, RZ, -R0 ;  /* 0x80000000ff001221 */ /* 0x000fe20000000000 */
[----:B-1----:R-:W-:-:S04]  /*12a0*/  IMAD.WIDE R6, R4, 0x4, R6 ;  /* 0x0000000404067825 */ /* 0x002fc800078e0206 */
[----:B------:R-:W-:Y:S01]  /*12b0*/  FMUL R11, R0, R11 ;  /* 0x0000000b000b7220 */ /* 0x000fe20000400000 */
[----:B------:R0:W-:Y:S04]  /*12c0*/  STG.E desc[UR6][R6.64], R9 ;  /* 0x0000000906007986 */ /* 0x0001e8000c101906 */
[----:B------:R0:W-:Y:S01]  /*12d0*/  STG.E desc[UR6][R6.64+0x4000], R11 ;  /* 0x0040000b06007986 */ /* 0x0001e2000c101906 */
[----:B------:R-:W-:Y:S05]  /*12e0*/  @!P0 BRA `(.L_x_13) ;  /* 0xffffffec006c8947 */ /* 0x000fea000383ffff */
[----:B------:R-:W-:Y:S05]  /*12f0*/  EXIT ;  /* 0x000000000000794d */ /* 0x000fea0003800000 */
        .weak           $__internal_0_$__cuda_sm20_sqrt_rn_f32_slowpath
        .type           $__internal_0_$__cuda_sm20_sqrt_rn_f32_slowpath,@function
        .size           $__internal_0_$__cuda_sm20_sqrt_rn_f32_slowpath,(.L_x_16 - $__internal_0_$__cuda_sm20_sqrt_rn_f32_slowpath)
$__internal_0_$__cuda_sm20_sqrt_rn_f32_slowpath:
[----:B------:R-:W-:-:S13]  /*1300*/  LOP3.LUT P0, RZ, R7, 0x7fffffff, RZ, 0xc0, !PT ;  /* 0x7fffffff07ff7812 */ /* 0x000fda000780c0ff */
[----:B------:R-:W-:Y:S05]  /*1310*/  @!P0 BRA `(.L_x_14) ;  /* 0x0000000000448947 */ /* 0x000fea0003800000 */
[----:B------:R-:W-:Y:S01]  /*1320*/  FSETP.GEU.FTZ.AND P0, PT, R7, RZ, PT ;  /* 0x000000ff0700720b */ /* 0x000fe20003f1e000 */
[----:B------:R-:W-:-:S12]  /*1330*/  IMAD.MOV.U32 R0, RZ, RZ, R7 ;  /* 0x000000ffff007224 */ /* 0x000fd800078e0007 */
[----:B------:R-:W-:Y:S01]  /*1340*/  @!P0 MOV R7, 0x7fffffff ;  /* 0x7fffffff00078802 */ /* 0x000fe20000000f00 */
[----:B------:R-:W-:Y:S06]  /*1350*/  @!P0 BRA `(.L_x_14) ;  /* 0x0000000000348947 */ /* 0x000fec0003800000 */
[----:B------:R-:W-:-:S13]  /*1360*/  FSETP.GTU.FTZ.AND P0, PT, |R0|, +INF , PT ;  /* 0x7f8000000000780b */ /* 0x000fda0003f1c200 */
[----:B------:R-:W-:Y:S01]  /*1370*/  @P0 FADD.FTZ R7, R0, 1 ;  /* 0x3f80000000070421 */ /* 0x000fe20000010000 */
[----:B------:R-:W-:Y:S06]  /*1380*/  @P0 BRA `(.L_x_14) ;  /* 0x0000000000280947 */ /* 0x000fec0003800000 */
[----:B------:R-:W-:-:S13]  /*1390*/  FSETP.NEU.FTZ.AND P0, PT, |R0|, +INF , PT ;  /* 0x7f8000000000780b */ /* 0x000fda0003f1d200 */
[----:B------:R-:W-:-:S04]  /*13a0*/  @P0 FFMA R6, R0, 1.84467440737095516160e+19, RZ ;  /* 0x5f80000000060823 */ /* 0x000fc800000000ff */
[----:B------:R-:W0:Y:S02]  /*13b0*/  @P0 MUFU.RSQ R7, R6 ;  /* 0x0000000600070308 */ /* 0x000e240000001400 */
[----:B0-----:R-:W-:Y:S01]  /*13c0*/  @P0 FMUL.FTZ R11, R6, R7 ;  /* 0x00000007060b0220 */ /* 0x001fe20000410000 */
[----:B------:R-:W-:Y:S01]  /*13d0*/  @P0 FMUL.FTZ R13, R7, 0.5 ;  /* 0x3f000000070d0820 */ /* 0x000fe20000410000 */
[----:B------:R-:W-:Y:S02]  /*13e0*/  @!P0 IMAD.MOV.U32 R7, RZ, RZ, R0 ;  /* 0x000000ffff078224 */ /* 0x000fe400078e0000 */
[----:B------:R-:W-:-:S04]  /*13f0*/  @P0 FADD.FTZ R12, -R11, -RZ ;  /* 0x800000ff0b0c0221 */ /* 0x000fc80000010100 */
[----:B------:R-:W-:-:S04]  /*1400*/  @P0 FFMA R12, R11, R12, R6 ;  /* 0x0000000c0b0c0223 */ /* 0x000fc80000000006 */
[----:B------:R-:W-:-:S04]  /*1410*/  @P0 FFMA R12, R12, R13, R11 ;  /* 0x0000000d0c0c0223 */ /* 0x000fc8000000000b */
[----:B------:R-:W-:-:S07]  /*1420*/  @P0 FMUL.FTZ R7, R12, 2.3283064365386962891e-10 ;  /* 0x2f8000000c070820 */ /* 0x000fce0000410000 */
.L_x_14:
[----:B------:R-:W-:Y:S01]  /*1430*/  IMAD.MOV.U32 R11, RZ, RZ, R7 ;  /* 0x000000ffff0b7224 */ /* 0x000fe200078e0007 */
[----:B------:R-:W-:Y:S01]  /*1440*/  MOV R6, R19 ;  /* 0x0000001300067202 */ /* 0x000fe20000000f00 */
[----:B------:R-:W-:-:S04]  /*1450*/  IMAD.MOV.U32 R7, RZ, RZ, 0x0 ;  /* 0x00000000ff077424 */ /* 0x000fc800078e00ff */
[----:B------:R-:W-:Y:S05]  /*1460*/  RET.REL.NODEC R6 `(_Z17box_muller_kernelPfS_i) ;  /* 0xffffffe806e47950 */ /* 0x000fea0003c3ffff */
.L_x_15:
[----:B------:R-:W-:-:S00]  /*1470*/  BRA `(.L_x_15) ;  /* 0xfffffffc00fc7947 */ /* 0x000fc0000383ffff */
[----:B------:R-:W-:-:S00]  /*1480*/  NOP ;  /* 0x0000000000007918 */ /* 0x000fc00000000000 */
[----:B------:R-:W-:-:S00]  /*1490*/  NOP ;  /* 0x0000000000007918 */ /* 0x000fc00000000000 */
[----:B------:R-:W-:-:S00]  /*14a0*/  NOP ;  /* 0x0000000000007918 */ /* 0x000fc00000000000 */
[----:B------:R-:W-:-:S00]  /*14b0*/  NOP ;  /* 0x0000000000007918 */ /* 0x000fc00000000000 */
[----:B------:R-:W-:-:S00]  /*14c0*/  NOP ;  /* 0x0000000000007918 */ /* 0x000fc00000000000 */
[----:B------:R-:W-:-:S00]  /*14d0*/  NOP ;  /* 0x0000000000007918 */ /* 0x000fc00000000000 */
[----:B------:R-:W-:-:S00]  /*14e0*/  NOP ;  /* 0x0000000000007918 */ /* 0x000fc00000000000 */
[----:B------:R-:W-:-:S00]  /*14f0*/  NOP ;  /* 0x0000000000007918 */ /* 0x000fc00000000000 */
.L_x_16:


//--------------------- .nv.global.init           --------------------------
	.section	.nv.global.init,"aw",@progbits
	.align	4
.nv.global.init:
	.type		__cudart_i2opi_f,@object
	.size		__cudart_i2opi_f,(.L_0 - __cudart_i2opi_f)
__cudart_i2opi_f:
        /*0000*/ 	.byte	0x41, 0x90, 0x43, 0x3c, 0x99, 0x95, 0x62, 0xdb, 0xc0, 0xdd, 0x34, 0xf5, 0xd1, 0x57, 0x27, 0xfc
        /*0010*/ 	.byte	0x29, 0x15, 0x44, 0x4e, 0x6e, 0x83, 0xf9, 0xa2
.L_0:


//--------------------- .nv.shared.reserved.0     --------------------------
	.section	.nv.shared.reserved.0,"aw",@nobits
	.weak		__nv_reservedSMEM_offset_0_alias
	.size		__nv_reservedSMEM_offset_0_alias, 0, 64
	.other		__nv_reservedSMEM_offset_0_alias,@"STO_CUDA_RESERVED_SHARED STV_DEFAULT"
__nv_reservedSMEM_offset_0_alias:
	.zero		0
	.zero		64


//--------------------- .nv.constant0._Z17box_muller_kernelPfS_i --------------------------
	.section	.nv.constant0._Z17box_muller_kernelPfS_i,"a",@progbits
	.sectionflags	@""
	.align	4
.nv.constant0._Z17box_muller_kernelPfS_i:
	.zero		916


//--------------------- SYMBOLS --------------------------

	.type		.nv.reservedSmem.offset0,@object
	.size		.nv.reservedSmem.offset0,0x4
